//
// Generated by NVIDIA NVVM Compiler
//
// Compiler Build ID: CL-36424714
// Cuda compilation tools, release 13.0, V13.0.88
// Based on NVVM 20.0.0
//

.version 9.0
.target sm_100
.address_size 64

	// .globl	_Z3addPiS_S_

.visible .entry _Z3addPiS_S_(
	.param .u64 .ptr .align 1 _Z3addPiS_S__param_0,
	.param .u64 .ptr .align 1 _Z3addPiS_S__param_1,
	.param .u64 .ptr .align 1 _Z3addPiS_S__param_2
)
{
	.reg .pred 	%p<2>;
	.reg .b32 	%r<5>;
	.reg .b64 	%rd<11>;

	ld.param.u64 	%rd1, [_Z3addPiS_S__param_0];
	ld.param.u64 	%rd2, [_Z3addPiS_S__param_1];
	ld.param.u64 	%rd3, [_Z3addPiS_S__param_2];
	mov.u32 	%r1, %tid.x;
	setp.gt.u32 	%p1, %r1, 999;
	@%p1 bra 	$L__BB0_2;
	cvta.to.global.u64 	%rd4, %rd1;
	cvta.to.global.u64 	%rd5, %rd2;
	cvta.to.global.u64 	%rd6, %rd3;
	mul.wide.u32 	%rd7, %r1, 4;
	add.s64 	%rd8, %rd4, %rd7;
	ld.global.u32 	%r2, [%rd8];
	add.s64 	%rd9, %rd5, %rd7;
	ld.global.u32 	%r3, [%rd9];
	add.s32 	%r4, %r3, %r2;
	add.s64 	%rd10, %rd6, %rd7;
	st.global.u32 	[%rd10], %r4;
$L__BB0_2:
	ret;

}


// ===== COMPILED SASS (sm_100) =====

	.target	sm_100

	.elftype	@"ET_EXEC"


//--------------------- .note.nv.tkinfo           --------------------------
	.section	.note.nv.tkinfo,"",@"SHT_NOTE"
	.sectionflags	@"SHF_NOTE_NV_TKINFO"
	.tkinfo
        /*0018*/ 	.word	0x00000002
        /*0030*/ 	.string	""
        /*0030*/ 	.string	"ptxas"
        /*0030*/ 	.string	"Cuda compilation tools, release 13.0, V13.0.88"
        /*0030*/ 	.string	"Build cuda_13.0.r13.0/compiler.36424714_0"
        /*0030*/ 	.string	"-arch sm_100 -m 64 "



//--------------------- .note.nv.cuinfo           --------------------------
	.section	.note.nv.cuinfo,"",@"SHT_NOTE"
	.sectionflags	@"SHF_NOTE_NV_CUINFO"
        /*0018*/ 	.short	0x0002
        /*001a*/ 	.short	0x0064
        /*001c*/ 	.short	0x0082
	.zero		2


//--------------------- .nv.info                  --------------------------
	.section	.nv.info,"",@"SHT_CUDA_INFO"
	.align	4


	//----- nvinfo : EIATTR_REGCOUNT
	.align		4
        /*0000*/ 	.byte	0x04, 0x2f
        /*0002*/ 	.short	(.L_1 - .L_0)
	.align		4
.L_0:
        /*0004*/ 	.word	index@(_Z3addPiS_S_)
        /*0008*/ 	.word	0x0000000c


	//----- nvinfo : EIATTR_FRAME_SIZE
	.align		4
.L_1:
        /*000c*/ 	.byte	0x04, 0x11
        /*000e*/ 	.short	(.L_3 - .L_2)
	.align		4
.L_2:
        /*0010*/ 	.word	index@(_Z3addPiS_S_)
        /*0014*/ 	.word	0x00000000


	//----- nvinfo : EIATTR_MIN_STACK_SIZE
	.align		4
.L_3:
        /*0018*/ 	.byte	0x04, 0x12
        /*001a*/ 	.short	(.L_5 - .L_4)
	.align		4
.L_4:
        /*001c*/ 	.word	index@(_Z3addPiS_S_)
        /*0020*/ 	.word	0x00000000
.L_5:


//--------------------- .nv.compat                --------------------------
	.section	.nv.compat,"",@"SHT_CUDA_COMPAT_INFO"
	.align	4
        /*0000*/ 	.byte	0x02, 0x09, 0x00, 0x00, 0x02, 0x02, 0x01, 0x00, 0x02, 0x05, 0x05, 0x00, 0x03, 0x07, 0x01, 0x01
        /*0010*/ 	.byte	0x02, 0x03, 0x00, 0x00, 0x02, 0x06, 0x01, 0x00, 0x04, 0x0b, 0x08, 0x00, 0x09, 0x00, 0x00, 0x00
        /*0020*/ 	.byte	0x00, 0x00, 0x00, 0x00


//--------------------- .nv.info._Z3addPiS_S_     --------------------------
	.section	.nv.info._Z3addPiS_S_,"",@"SHT_CUDA_INFO"
	.sectionflags	@""
	.align	4


	//----- nvinfo : EIATTR_CUDA_API_VERSION
	.align		4
        /*0000*/ 	.byte	0x04, 0x37
        /*0002*/ 	.short	(.L_7 - .L_6)
.L_6:
        /*0004*/ 	.word	0x00000082


	//----- nvinfo : EIATTR_KPARAM_INFO
	.align		4
.L_7:
        /*0008*/ 	.byte	0x04, 0x17
        /*000a*/ 	.short	(.L_9 - .L_8)
.L_8:
        /*000c*/ 	.word	0x00000000
        /*0010*/ 	.short	0x0002
        /*0012*/ 	.short	0x0010
        /*0014*/ 	.byte	0x00, 0xf5, 0x21, 0x00


	//----- nvinfo : EIATTR_KPARAM_INFO
	.align		4
.L_9:
        /*0018*/ 	.byte	0x04, 0x17
        /*001a*/ 	.short	(.L_11 - .L_10)
.L_10:
        /*001c*/ 	.word	0x00000000
        /*0020*/ 	.short	0x0001
        /*0022*/ 	.short	0x0008
        /*0024*/ 	.byte	0x00, 0xf5, 0x21, 0x00


	//----- nvinfo : EIATTR_KPARAM_INFO
	.align		4
.L_11:
        /*0028*/ 	.byte	0x04, 0x17
        /*002a*/ 	.short	(.L_13 - .L_12)
.L_12:
        /*002c*/ 	.word	0x00000000
        /*0030*/ 	.short	0x0000
        /*0032*/ 	.short	0x0000
        /*0034*/ 	.byte	0x00, 0xf5, 0x21, 0x00


	//----- nvinfo : EIATTR_SPARSE_MMA_MASK
	.align		4
.L_13:
        /*0038*/ 	.byte	0x03, 0x50
        /*003a*/ 	.short	0x0000


	//----- nvinfo : EIATTR_MAXREG_COUNT
	.align		4
        /*003c*/ 	.byte	0x03, 0x1b
        /*003e*/ 	.short	0x00ff


	//----- nvinfo : EIATTR_MERCURY_ISA_VERSION
	.align		4
        /*0040*/ 	.byte	0x03, 0x5f
        /*0042*/ 	.short	0x0101


	//----- nvinfo : EIATTR_VRC_CTA_INIT_COUNT
	.align		4
        /*0044*/ 	.byte	0x02, 0x4a
	.zero		1
	.zero		1


	//----- nvinfo : EIATTR_EXIT_INSTR_OFFSETS
	.align		4
        /*0048*/ 	.byte	0x04, 0x1c
        /*004a*/ 	.short	(.L_15 - .L_14)


	//   ....[0]....
.L_14:
        /*004c*/ 	.word	0x00000030


	//   ....[1]....
        /*0050*/ 	.word	0x000000f0


	//----- nvinfo : EIATTR_CBANK_PARAM_SIZE
	.align		4
.L_15:
        /*0054*/ 	.byte	0x03, 0x19
        /*0056*/ 	.short	0x0018


	//----- nvinfo : EIATTR_PARAM_CBANK
	.align		4
        /*0058*/ 	.byte	0x04, 0x0a
        /*005a*/ 	.short	(.L_17 - .L_16)
	.align		4
.L_16:
        /*005c*/ 	.word	index@(.nv.constant0._Z3addPiS_S_)
        /*0060*/ 	.short	0x0380
        /*0062*/ 	.short	0x0018


	//----- nvinfo : EIATTR_SW_WAR
	.align		4
.L_17:
        /*0064*/ 	.byte	0x04, 0x36
        /*0066*/ 	.short	(.L_19 - .L_18)
.L_18:
        /*0068*/ 	.word	0x00000008
.L_19:


//--------------------- .nv.callgraph             --------------------------
	.section	.nv.callgraph,"",@"SHT_CUDA_CALLGRAPH"
	.align	4
	.sectionentsize	8
	.align		4
        /*0000*/ 	.word	0x00000000
	.align		4
        /*0004*/ 	.word	0xffffffff
	.align		4
        /*0008*/ 	.word	0x00000000
	.align		4
        /*000c*/ 	.word	0xfffffffe
	.align		4
        /*0010*/ 	.word	0x00000000
	.align		4
        /*0014*/ 	.word	0xfffffffd
	.align		4
        /*0018*/ 	.word	0x00000000
	.align		4
        /*001c*/ 	.word	0xfffffffc


//--------------------- .text._Z3addPiS_S_        --------------------------
	.section	.text._Z3addPiS_S_,"ax",@progbits
	.align	128
        .global         _Z3addPiS_S_
        .type           _Z3addPiS_S_,@function
        .size           _Z3addPiS_S_,(.L_x_1 - _Z3addPiS_S_)
        .other          _Z3addPiS_S_,@"STO_CUDA_ENTRY STV_DEFAULT"
_Z3addPiS_S_:
.text._Z3addPiS_S_:
[----:B------:R-:W-:Y:S01]  /*0000*/  LDC R1, c[0x0][0x37c] ;  /* 0x0000df00ff017b82 */ /* 0x000fe20000000800 */
[----:B------:R-:W0:Y:S02]  /*0010*/  S2R R9, SR_TID.X ;  /* 0x0000000000097919 */ /* 0x000e240000002100 */
[----:B0-----:R-:W-:-:S13]  /*0020*/  ISETP.GT.U32.AND P0, PT, R9, 0x3e7, PT ;  /* 0x000003e70900780c */ /* 0x001fda0003f04070 */
[----:B------:R-:W-:Y:S05]  /*0030*/  @P0 EXIT ;  /* 0x000000000000094d */ /* 0x000fea0003800000 */
[----:B------:R-:W0:Y:S01]  /*0040*/  LDC.64 R2, c[0x0][0x380] ;  /* 0x0000e000ff027b82 */ /* 0x000e220000000a00 */
[----:B------:R-:W1:Y:S07]  /*0050*/  LDCU.64 UR4, c[0x0][0x358] ;  /* 0x00006b00ff0477ac */ /* 0x000e6e0008000a00 */
[----:B------:R-:W2:Y:S08]  /*0060*/  LDC.64 R4, c[0x0][0x388] ;  /* 0x0000e200ff047b82 */ /* 0x000eb00000000a00 */
[----:B------:R-:W3:Y:S01]  /*0070*/  LDC.64 R6, c[0x0][0x390] ;  /* 0x0000e400ff067b82 */ /* 0x000ee20000000a00 */
[----:B0-----:R-:W-:-:S06]  /*0080*/  IMAD.WIDE.U32 R2, R9, 0x4, R2 ;  /* 0x0000000409027825 */ /* 0x001fcc00078e0002 */
[----:B-1----:R-:W4:Y:S01]  /*0090*/  LDG.E R2, desc[UR4][R2.64] ;  /* 0x0000000402027981 */ /* 0x002f22000c1e1900 */
[----:B--2---:R-:W-:-:S06]  /*00a0*/  IMAD.WIDE.U32 R4, R9, 0x4, R4 ;  /* 0x0000000409047825 */ /* 0x004fcc00078e0004 */
[----:B------:R-:W4:Y:S01]  /*00b0*/  LDG.E R5, desc[UR4][R4.64] ;  /* 0x0000000404057981 */ /* 0x000f22000c1e1900 */
[----:B---3--:R-:W-:Y:S01]  /*00c0*/  IMAD.WIDE.U32 R6, R9, 0x4, R6 ;  /* 0x0000000409067825 */ /* 0x008fe200078e0006 */
[----:B----4-:R-:W-:-:S05]  /*00d0*/  IADD3 R9, PT, PT, R2, R5, RZ ;  /* 0x0000000502097210 */ /* 0x010fca0007ffe0ff */
[----:B------:R-:W-:Y:S01]  /*00e0*/  STG.E desc[UR4][R6.64], R9 ;  /* 0x0000000906007986 */ /* 0x000fe2000c101904 */
[----:B------:R-:W-:Y:S05]  /*00f0*/  EXIT ;  /* 0x000000000000794d */ /* 0x000fea0003800000 */
.L_x_0:
[----:B------:R-:W-:-:S00]  /*0100*/  BRA `(.L_x_0) ;  /* 0xfffffffc00fc7947 */ /* 0x000fc0000383ffff */
[----:B------:R-:W-:-:S00]  /*0110*/  NOP ;  /* 0x0000000000007918 */ /* 0x000fc00000000000 */
        /* <DEDUP_REMOVED lines=14> */
.L_x_1:


//--------------------- .nv.shared.reserved.0     --------------------------
	.section	.nv.shared.reserved.0,"aw",@nobits
	.weak		__nv_reservedSMEM_offset_0_alias
	.size		__nv_reservedSMEM_offset_0_alias, 0, 64
	.other		__nv_reservedSMEM_offset_0_alias,@"STO_CUDA_RESERVED_SHARED STV_DEFAULT"
__nv_reservedSMEM_offset_0_alias:
	.zero		0
	.zero		64


//--------------------- .nv.constant0._Z3addPiS_S_ --------------------------
	.section	.nv.constant0._Z3addPiS_S_,"a",@progbits
	.sectionflags	@""
	.align	4
.nv.constant0._Z3addPiS_S_:
	.zero		920


//--------------------- SYMBOLS --------------------------

	.type		.nv.reservedSmem.offset0,@object
	.size		.nv.reservedSmem.offset0,0x4
